//
// Generated by NVIDIA NVVM Compiler
//
// Compiler Build ID: CL-36424714
// Cuda compilation tools, release 13.0, V13.0.88
// Based on NVVM 20.0.0
//

.version 9.0
.target sm_100
.address_size 64

	// .globl	_Z12simpleKernelPfS_iii
.global .align 4 .b8 __cudart_i2opi_f[24] = {65, 144, 67, 60, 153, 149, 98, 219, 192, 221, 52, 245, 209, 87, 39, 252, 41, 21, 68, 78, 110, 131, 249, 162};

.visible .entry _Z12simpleKernelPfS_iii(
	.param .u64 .ptr .align 1 _Z12simpleKernelPfS_iii_param_0,
	.param .u64 .ptr .align 1 _Z12simpleKernelPfS_iii_param_1,
	.param .u32 _Z12simpleKernelPfS_iii_param_2,
	.param .u32 _Z12simpleKernelPfS_iii_param_3,
	.param .u32 _Z12simpleKernelPfS_iii_param_4
)
{
	.local .align 4 .b8 	__local_depot0[28];
	.reg .b64 	%SP;
	.reg .b64 	%SPL;
	.reg .pred 	%p<12>;
	.reg .b32 	%r<52>;
	.reg .b32 	%f<32>;
	.reg .b64 	%rd<29>;
	.reg .b64 	%fd<3>;

	mov.u64 	%SPL, __local_depot0;
	ld.param.u64 	%rd9, [_Z12simpleKernelPfS_iii_param_0];
	ld.param.u64 	%rd10, [_Z12simpleKernelPfS_iii_param_1];
	ld.param.u32 	%r18, [_Z12simpleKernelPfS_iii_param_2];
	ld.param.u32 	%r19, [_Z12simpleKernelPfS_iii_param_3];
	ld.param.u32 	%r20, [_Z12simpleKernelPfS_iii_param_4];
	add.u64 	%rd1, %SPL, 0;
	mov.u32 	%r21, %ctaid.x;
	mov.u32 	%r22, %tid.x;
	mad.lo.s32 	%r1, %r20, %r21, %r22;
	setp.ge.s32 	%p1, %r1, %r18;
	@%p1 bra 	$L__BB0_13;
	cvta.to.global.u64 	%rd12, %rd9;
	not.b32 	%r23, %r1;
	add.s32 	%r24, %r18, %r23;
	mul.wide.s32 	%rd13, %r24, 4;
	add.s64 	%rd14, %rd12, %rd13;
	ld.global.f32 	%f31, [%rd14];
	setp.lt.s32 	%p2, %r19, 1;
	@%p2 bra 	$L__BB0_12;
	mov.b32 	%r47, 0;
	mov.u64 	%rd15, __cudart_i2opi_f;
$L__BB0_3:
	mul.f32 	%f10, %f31, 0f3F22F983;
	cvt.rni.s32.f32 	%r51, %f10;
	cvt.rn.f32.s32 	%f11, %r51;
	fma.rn.f32 	%f12, %f11, 0fBFC90FDA, %f31;
	fma.rn.f32 	%f13, %f11, 0fB3A22168, %f12;
	fma.rn.f32 	%f30, %f11, 0fA7C234C5, %f13;
	abs.f32 	%f4, %f31;
	setp.ltu.f32 	%p3, %f4, 0f47CE4780;
	@%p3 bra 	$L__BB0_11;
	setp.neu.f32 	%p4, %f4, 0f7F800000;
	@%p4 bra 	$L__BB0_6;
	mov.f32 	%f16, 0f00000000;
	mul.rn.f32 	%f30, %f31, %f16;
	mov.b32 	%r51, 0;
	bra.uni 	$L__BB0_11;
$L__BB0_6:
	mov.b32 	%r4, %f31;
	shl.b32 	%r27, %r4, 8;
	or.b32  	%r5, %r27, -2147483648;
	mov.b64 	%rd28, 0;
	mov.b32 	%r48, 0;
	mov.u64 	%rd26, %rd15;
	mov.u64 	%rd27, %rd1;
$L__BB0_7:
	.pragma "nounroll";
	ld.global.nc.u32 	%r28, [%rd26];
	mad.wide.u32 	%rd17, %r28, %r5, %rd28;
	shr.u64 	%rd28, %rd17, 32;
	st.local.u32 	[%rd27], %rd17;
	add.s32 	%r48, %r48, 1;
	add.s64 	%rd27, %rd27, 4;
	add.s64 	%rd26, %rd26, 4;
	setp.ne.s32 	%p5, %r48, 6;
	@%p5 bra 	$L__BB0_7;
	shr.u32 	%r29, %r4, 23;
	st.local.u32 	[%rd1+24], %rd28;
	and.b32  	%r8, %r29, 31;
	and.b32  	%r30, %r29, 224;
	add.s32 	%r31, %r30, -128;
	shr.u32 	%r32, %r31, 5;
	mul.wide.u32 	%rd18, %r32, 4;
	sub.s64 	%rd8, %rd1, %rd18;
	ld.local.u32 	%r49, [%rd8+24];
	ld.local.u32 	%r50, [%rd8+20];
	setp.eq.s32 	%p6, %r8, 0;
	@%p6 bra 	$L__BB0_10;
	shf.l.wrap.b32 	%r49, %r50, %r49, %r8;
	ld.local.u32 	%r33, [%rd8+16];
	shf.l.wrap.b32 	%r50, %r33, %r50, %r8;
$L__BB0_10:
	shr.u32 	%r34, %r49, 30;
	shf.l.wrap.b32 	%r35, %r50, %r49, 2;
	shl.b32 	%r36, %r50, 2;
	shr.u32 	%r37, %r35, 31;
	add.s32 	%r38, %r37, %r34;
	neg.s32 	%r39, %r38;
	setp.lt.s32 	%p7, %r4, 0;
	selp.b32 	%r51, %r39, %r38, %p7;
	xor.b32  	%r40, %r35, %r4;
	shr.s32 	%r41, %r35, 31;
	xor.b32  	%r42, %r41, %r35;
	xor.b32  	%r43, %r41, %r36;
	cvt.u64.u32 	%rd19, %r42;
	shl.b64 	%rd20, %rd19, 32;
	cvt.u64.u32 	%rd21, %r43;
	or.b64  	%rd22, %rd20, %rd21;
	cvt.rn.f64.s64 	%fd1, %rd22;
	mul.f64 	%fd2, %fd1, 0d3BF921FB54442D19;
	cvt.rn.f32.f64 	%f14, %fd2;
	neg.f32 	%f15, %f14;
	setp.lt.s32 	%p8, %r40, 0;
	selp.f32 	%f30, %f15, %f14, %p8;
$L__BB0_11:
	mul.rn.f32 	%f17, %f30, %f30;
	and.b32  	%r45, %r51, 1;
	setp.eq.b32 	%p9, %r45, 1;
	selp.f32 	%f18, 0f3F800000, %f30, %p9;
	fma.rn.f32 	%f19, %f17, %f18, 0f00000000;
	fma.rn.f32 	%f20, %f17, 0f37CBAC00, 0fBAB607ED;
	selp.f32 	%f21, %f20, 0fB94D4153, %p9;
	selp.f32 	%f22, 0f3D2AAABB, 0f3C0885E4, %p9;
	fma.rn.f32 	%f23, %f21, %f17, %f22;
	selp.f32 	%f24, 0fBEFFFFFF, 0fBE2AAAA8, %p9;
	fma.rn.f32 	%f25, %f23, %f17, %f24;
	fma.rn.f32 	%f26, %f25, %f19, %f18;
	and.b32  	%r46, %r51, 2;
	setp.eq.s32 	%p10, %r46, 0;
	mov.f32 	%f27, 0f00000000;
	sub.f32 	%f28, %f27, %f26;
	selp.f32 	%f31, %f26, %f28, %p10;
	add.s32 	%r47, %r47, 1;
	setp.ne.s32 	%p11, %r47, %r19;
	@%p11 bra 	$L__BB0_3;
$L__BB0_12:
	cvta.to.global.u64 	%rd23, %rd10;
	mul.wide.s32 	%rd24, %r1, 4;
	add.s64 	%rd25, %rd23, %rd24;
	st.global.f32 	[%rd25], %f31;
$L__BB0_13:
	ret;

}


// ===== COMPILED SASS (sm_100) =====

	.target	sm_100

	.elftype	@"ET_EXEC"


//--------------------- .note.nv.tkinfo           --------------------------
	.section	.note.nv.tkinfo,"",@"SHT_NOTE"
	.sectionflags	@"SHF_NOTE_NV_TKINFO"
	.tkinfo
        /*0018*/ 	.word	0x00000002
        /*0030*/ 	.string	""
        /*0030*/ 	.string	"ptxas"
        /*0030*/ 	.string	"Cuda compilation tools, release 13.0, V13.0.88"
        /*0030*/ 	.string	"Build cuda_13.0.r13.0/compiler.36424714_0"
        /*0030*/ 	.string	"-arch sm_100 -m 64 "



//--------------------- .note.nv.cuinfo           --------------------------
	.section	.note.nv.cuinfo,"",@"SHT_NOTE"
	.sectionflags	@"SHF_NOTE_NV_CUINFO"
        /*0018*/ 	.short	0x0002
        /*001a*/ 	.short	0x0064
        /*001c*/ 	.short	0x0082
	.zero		2


//--------------------- .nv.info                  --------------------------
	.section	.nv.info,"",@"SHT_CUDA_INFO"
	.align	4


	//----- nvinfo : EIATTR_REGCOUNT
	.align		4
        /*0000*/ 	.byte	0x04, 0x2f
        /*0002*/ 	.short	(.L_2 - .L_1)
	.align		4
.L_1:
        /*0004*/ 	.word	index@(_Z12simpleKernelPfS_iii)
        /*0008*/ 	.word	0x00000014


	//----- nvinfo : EIATTR_FRAME_SIZE
	.align		4
.L_2:
        /*000c*/ 	.byte	0x04, 0x11
        /*000e*/ 	.short	(.L_4 - .L_3)
	.align		4
.L_3:
        /*0010*/ 	.word	index@(_Z12simpleKernelPfS_iii)
        /*0014*/ 	.word	0x00000000


	//----- nvinfo : EIATTR_MIN_STACK_SIZE
	.align		4
.L_4:
        /*0018*/ 	.byte	0x04, 0x12
        /*001a*/ 	.short	(.L_6 - .L_5)
	.align		4
.L_5:
        /*001c*/ 	.word	index@(_Z12simpleKernelPfS_iii)
        /*0020*/ 	.word	0x00000000
.L_6:


//--------------------- .nv.compat                --------------------------
	.section	.nv.compat,"",@"SHT_CUDA_COMPAT_INFO"
	.align	4
        /*0000*/ 	.byte	0x02, 0x09, 0x00, 0x00, 0x02, 0x02, 0x01, 0x00, 0x02, 0x05, 0x05, 0x00, 0x03, 0x07, 0x01, 0x01
        /*0010*/ 	.byte	0x02, 0x03, 0x00, 0x00, 0x02, 0x06, 0x01, 0x00, 0x04, 0x0b, 0x08, 0x00, 0x01, 0x00, 0x00, 0x00
        /*0020*/ 	.byte	0x00, 0x00, 0x00, 0x00


//--------------------- .nv.info._Z12simpleKernelPfS_iii --------------------------
	.section	.nv.info._Z12simpleKernelPfS_iii,"",@"SHT_CUDA_INFO"
	.sectionflags	@""
	.align	4


	//----- nvinfo : EIATTR_CUDA_API_VERSION
	.align		4
        /*0000*/ 	.byte	0x04, 0x37
        /*0002*/ 	.short	(.L_8 - .L_7)
.L_7:
        /*0004*/ 	.word	0x00000082


	//----- nvinfo : EIATTR_KPARAM_INFO
	.align		4
.L_8:
        /*0008*/ 	.byte	0x04, 0x17
        /*000a*/ 	.short	(.L_10 - .L_9)
.L_9:
        /*000c*/ 	.word	0x00000000
        /*0010*/ 	.short	0x0004
        /*0012*/ 	.short	0x0018
        /*0014*/ 	.byte	0x00, 0xf0, 0x11, 0x00


	//----- nvinfo : EIATTR_KPARAM_INFO
	.align		4
.L_10:
        /*0018*/ 	.byte	0x04, 0x17
        /*001a*/ 	.short	(.L_12 - .L_11)
.L_11:
        /*001c*/ 	.word	0x00000000
        /*0020*/ 	.short	0x0003
        /*0022*/ 	.short	0x0014
        /*0024*/ 	.byte	0x00, 0xf0, 0x11, 0x00


	//----- nvinfo : EIATTR_KPARAM_INFO
	.align		4
.L_12:
        /*0028*/ 	.byte	0x04, 0x17
        /*002a*/ 	.short	(.L_14 - .L_13)
.L_13:
        /*002c*/ 	.word	0x00000000
        /*0030*/ 	.short	0x0002
        /*0032*/ 	.short	0x0010
        /*0034*/ 	.byte	0x00, 0xf0, 0x11, 0x00


	//----- nvinfo : EIATTR_KPARAM_INFO
	.align		4
.L_14:
        /*0038*/ 	.byte	0x04, 0x17
        /*003a*/ 	.short	(.L_16 - .L_15)
.L_15:
        /*003c*/ 	.word	0x00000000
        /*0040*/ 	.short	0x0001
        /*0042*/ 	.short	0x0008
        /*0044*/ 	.byte	0x00, 0xf5, 0x21, 0x00


	//----- nvinfo : EIATTR_KPARAM_INFO
	.align		4
.L_16:
        /*0048*/ 	.byte	0x04, 0x17
        /*004a*/ 	.short	(.L_18 - .L_17)
.L_17:
        /*004c*/ 	.word	0x00000000
        /*0050*/ 	.short	0x0000
        /*0052*/ 	.short	0x0000
        /*0054*/ 	.byte	0x00, 0xf5, 0x21, 0x00


	//----- nvinfo : EIATTR_SPARSE_MMA_MASK
	.align		4
.L_18:
        /*0058*/ 	.byte	0x03, 0x50
        /*005a*/ 	.short	0x0000


	//----- nvinfo : EIATTR_MAXREG_COUNT
	.align		4
        /*005c*/ 	.byte	0x03, 0x1b
        /*005e*/ 	.short	0x00ff


	//----- nvinfo : EIATTR_MERCURY_ISA_VERSION
	.align		4
        /*0060*/ 	.byte	0x03, 0x5f
        /*0062*/ 	.short	0x0101


	//----- nvinfo : EIATTR_VRC_CTA_INIT_COUNT
	.align		4
        /*0064*/ 	.byte	0x02, 0x4a
	.zero		1
	.zero		1


	//----- nvinfo : EIATTR_EXIT_INSTR_OFFSETS
	.align		4
        /*0068*/ 	.byte	0x04, 0x1c
        /*006a*/ 	.short	(.L_20 - .L_19)


	//   ....[0]....
.L_19:
        /*006c*/ 	.word	0x00000070


	//   ....[1]....
        /*0070*/ 	.word	0x00000940


	//----- nvinfo : EIATTR_CRS_STACK_SIZE
	.align		4
.L_20:
        /*0074*/ 	.byte	0x04, 0x1e
        /*0076*/ 	.short	(.L_22 - .L_21)
.L_21:
        /*0078*/ 	.word	0x00000000


	//----- nvinfo : EIATTR_CBANK_PARAM_SIZE
	.align		4
.L_22:
        /*007c*/ 	.byte	0x03, 0x19
        /*007e*/ 	.short	0x001c


	//----- nvinfo : EIATTR_PARAM_CBANK
	.align		4
        /*0080*/ 	.byte	0x04, 0x0a
        /*0082*/ 	.short	(.L_24 - .L_23)
	.align		4
.L_23:
        /*0084*/ 	.word	index@(.nv.constant0._Z12simpleKernelPfS_iii)
        /*0088*/ 	.short	0x0380
        /*008a*/ 	.short	0x001c


	//----- nvinfo : EIATTR_SW_WAR
	.align		4
.L_24:
        /*008c*/ 	.byte	0x04, 0x36
        /*008e*/ 	.short	(.L_26 - .L_25)
.L_25:
        /*0090*/ 	.word	0x00000008
.L_26:


//--------------------- .nv.callgraph             --------------------------
	.section	.nv.callgraph,"",@"SHT_CUDA_CALLGRAPH"
	.align	4
	.sectionentsize	8
	.align		4
        /*0000*/ 	.word	0x00000000
	.align		4
        /*0004*/ 	.word	0xffffffff
	.align		4
        /*0008*/ 	.word	0x00000000
	.align		4
        /*000c*/ 	.word	0xfffffffe
	.align		4
        /*0010*/ 	.word	0x00000000
	.align		4
        /*0014*/ 	.word	0xfffffffd
	.align		4
        /*0018*/ 	.word	0x00000000
	.align		4
        /*001c*/ 	.word	0xfffffffc


//--------------------- .nv.constant4             --------------------------
	.section	.nv.constant4,"a",@progbits
	.align	8
	.align		8
.nv.constant4:
        /*0000*/ 	.dword	__cudart_i2opi_f


//--------------------- .text._Z12simpleKernelPfS_iii --------------------------
	.section	.text._Z12simpleKernelPfS_iii,"ax",@progbits
	.align	128
        .global         _Z12simpleKernelPfS_iii
        .type           _Z12simpleKernelPfS_iii,@function
        .size           _Z12simpleKernelPfS_iii,(.L_x_8 - _Z12simpleKernelPfS_iii)
        .other          _Z12simpleKernelPfS_iii,@"STO_CUDA_ENTRY STV_DEFAULT"
_Z12simpleKernelPfS_iii:
.text._Z12simpleKernelPfS_iii:
[----:B------:R-:W-:Y:S01]  /*0000*/  LDC R1, c[0x0][0x37c] ;  /* 0x0000df00ff017b82 */ /* 0x000fe20000000800 */
[----:B------:R-:W0:Y:S07]  /*0010*/  S2R R2, SR_TID.X ;  /* 0x0000000000027919 */ /* 0x000e2e0000002100 */
[----:B------:R-:W0:Y:S01]  /*0020*/  S2UR UR4, SR_CTAID.X ;  /* 0x00000000000479c3 */ /* 0x000e220000002500 */
[----:B------:R-:W1:Y:S07]  /*0030*/  LDCU UR5, c[0x0][0x390] ;  /* 0x00007200ff0577ac */ /* 0x000e6e0008000800 */
[----:B------:R-:W0:Y:S02]  /*0040*/  LDC R3, c[0x0][0x398] ;  /* 0x0000e600ff037b82 */ /* 0x000e240000000800 */
[----:B0-----:R-:W-:-:S05]  /*0050*/  IMAD R2, R3, UR4, R2 ;  /* 0x0000000403027c24 */ /* 0x001fca000f8e0202 */
[----:B-1----:R-:W-:-:S13]  /*0060*/  ISETP.GE.AND P0, PT, R2, UR5, PT ;  /* 0x0000000502007c0c */ /* 0x002fda000bf06270 */
[----:B------:R-:W-:Y:S05]  /*0070*/  @P0 EXIT ;  /* 0x000000000000094d */ /* 0x000fea0003800000 */
[----:B------:R-:W0:Y:S01]  /*0080*/  LDC.64 R4, c[0x0][0x380] ;  /* 0x0000e000ff047b82 */ /* 0x000e220000000a00 */
[----:B------:R-:W1:Y:S01]  /*0090*/  LDCU.64 UR8, c[0x0][0x358] ;  /* 0x00006b00ff0877ac */ /* 0x000e620008000a00 */
[----:B------:R-:W-:Y:S01]  /*00a0*/  LOP3.LUT R0, RZ, R2, RZ, 0x33, !PT ;  /* 0x00000002ff007212 */ /* 0x000fe200078e33ff */
[----:B------:R-:W2:Y:S04]  /*00b0*/  LDCU UR4, c[0x0][0x394] ;  /* 0x00007280ff0477ac */ /* 0x000ea80008000800 */
[----:B------:R-:W-:-:S04]  /*00c0*/  VIADD R3, R0, UR5 ;  /* 0x0000000500037c36 */ /* 0x000fc80008000000 */
[----:B0-----:R-:W-:-:S05]  /*00d0*/  IMAD.WIDE R4, R3, 0x4, R4 ;  /* 0x0000000403047825 */ /* 0x001fca00078e0204 */
[----:B-1----:R0:W5:Y:S01]  /*00e0*/  LDG.E R0, desc[UR8][R4.64] ;  /* 0x0000000804007981 */ /* 0x002162000c1e1900 */
[----:B--2---:R-:W-:-:S09]  /*00f0*/  UISETP.GE.AND UP0, UPT, UR4, 0x1, UPT ;  /* 0x000000010400788c */ /* 0x004fd2000bf06270 */
[----:B0-----:R-:W-:Y:S05]  /*0100*/  BRA.U !UP0, `(.L_x_0) ;  /* 0x0000000908007547 */ /* 0x001fea000b800000 */
[----:B------:R-:W-:-:S05]  /*0110*/  UMOV UR4, URZ ;  /* 0x000000ff00047c82 */ /* 0x000fca0008000000 */
.L_x_6:
[C---:B-----5:R-:W-:Y:S01]  /*0120*/  FMUL R4, R0.reuse, 0.63661974668502807617 ;  /* 0x3f22f98300047820 */ /* 0x060fe20000400000 */
[----:B------:R-:W-:Y:S01]  /*0130*/  FSETP.GE.AND P0, PT, |R0|, 105615, PT ;  /* 0x47ce47800000780b */ /* 0x000fe20003f06200 */
[----:B------:R-:W-:Y:S02]  /*0140*/  BSSY.RECONVERGENT B0, `(.L_x_1) ;  /* 0x0000067000007945 */ /* 0x000fe40003800200 */
[----:B------:R-:W0:Y:S02]  /*0150*/  F2I.NTZ R8, R4 ;  /* 0x0000000400087305 */ /* 0x000e240000203100 */
[----:B0-----:R-:W-:-:S05]  /*0160*/  I2FP.F32.S32 R5, R8 ;  /* 0x0000000800057245 */ /* 0x001fca0000201400 */
[----:B------:R-:W-:-:S04]  /*0170*/  FFMA R6, R5, -1.5707962512969970703, R0 ;  /* 0xbfc90fda05067823 */ /* 0x000fc80000000000 */
[----:B------:R-:W-:-:S04]  /*0180*/  FFMA R6, R5, -7.5497894158615963534e-08, R6 ;  /* 0xb3a2216805067823 */ /* 0x000fc80000000006 */
[----:B------:R-:W-:Y:S01]  /*0190*/  FFMA R6, R5, -5.3903029534742383927e-15, R6 ;  /* 0xa7c234c505067823 */ /* 0x000fe20000000006 */
[----:B------:R-:W-:Y:S06]  /*01a0*/  @!P0 BRA `(.L_x_2) ;  /* 0x0000000400808947 */ /* 0x000fec0003800000 */
[----:B------:R-:W-:-:S13]  /*01b0*/  FSETP.NEU.AND P0, PT, |R0|, +INF , PT ;  /* 0x7f8000000000780b */ /* 0x000fda0003f0d200 */
[----:B------:R-:W-:Y:S01]  /*01c0*/  @!P0 FMUL R6, RZ, R0 ;  /* 0x00000000ff068220 */ /* 0x000fe20000400000 */
[----:B------:R-:W-:Y:S01]  /*01d0*/  @!P0 IMAD.MOV.U32 R8, RZ, RZ, RZ ;  /* 0x000000ffff088224 */ /* 0x000fe200078e00ff */
[----:B------:R-:W-:Y:S06]  /*01e0*/  @!P0 BRA `(.L_x_2) ;  /* 0x0000000400708947 */ /* 0x000fec0003800000 */
[----:B------:R-:W-:Y:S01]  /*01f0*/  IMAD.SHL.U32 R4, R0, 0x100, RZ ;  /* 0x0000010000047824 */ /* 0x000fe200078e00ff */
[----:B------:R-:W0:Y:S01]  /*0200*/  LDCU.64 UR10, c[0x4][URZ] ;  /* 0x01000000ff0a77ac */ /* 0x000e220008000a00 */
[----:B------:R-:W-:Y:S02]  /*0210*/  IMAD.MOV.U32 R15, RZ, RZ, RZ ;  /* 0x000000ffff0f7224 */ /* 0x000fe400078e00ff */
[----:B------:R-:W-:Y:S01]  /*0220*/  IMAD.MOV.U32 R8, RZ, RZ, RZ ;  /* 0x000000ffff087224 */ /* 0x000fe200078e00ff */
[----:B------:R-:W-:Y:S01]  /*0230*/  LOP3.LUT R17, R4, 0x80000000, RZ, 0xfc, !PT ;  /* 0x8000000004117812 */ /* 0x000fe200078efcff */
[----:B------:R-:W-:Y:S01]  /*0240*/  UMOV UR6, URZ ;  /* 0x000000ff00067c82 */ /* 0x000fe20008000000 */
[----:B------:R-:W-:-:S05]  /*0250*/  UMOV UR5, URZ ;  /* 0x000000ff00057c82 */ /* 0x000fca0008000000 */
.L_x_3:
[----:B0-----:R-:W-:Y:S01]  /*0260*/  MOV R6, UR10 ;  /* 0x0000000a00067c02 */ /* 0x001fe20008000f00 */
[----:B------:R-:W-:-:S05]  /*0270*/  IMAD.U32 R7, RZ, RZ, UR11 ;  /* 0x0000000bff077e24 */ /* 0x000fca000f8e00ff */
[----:B------:R-:W2:Y:S01]  /*0280*/  LDG.E.CONSTANT R4, desc[UR8][R6.64] ;  /* 0x0000000806047981 */ /* 0x000ea2000c1e9900 */
[----:B------:R-:W-:Y:S01]  /*0290*/  UIADD3 UR5, UPT, UPT, UR5, 0x1, URZ ;  /* 0x0000000105057890 */ /* 0x000fe2000fffe0ff */
[C---:B------:R-:W-:Y:S01]  /*02a0*/  ISETP.EQ.AND P0, PT, R8.reuse, RZ, PT ;  /* 0x000000ff0800720c */ /* 0x040fe20003f02270 */
[----:B------:R-:W-:Y:S01]  /*02b0*/  UIADD3 UR10, UP1, UPT, UR10, 0x4, URZ ;  /* 0x000000040a0a7890 */ /* 0x000fe2000ff3e0ff */
[C---:B------:R-:W-:Y:S01]  /*02c0*/  ISETP.EQ.AND P1, PT, R8.reuse, 0x4, PT ;  /* 0x000000040800780c */ /* 0x040fe20003f22270 */
[----:B------:R-:W-:Y:S01]  /*02d0*/  UISETP.NE.AND UP0, UPT, UR5, 0x6, UPT ;  /* 0x000000060500788c */ /* 0x000fe2000bf05270 */
[C---:B------:R-:W-:Y:S01]  /*02e0*/  ISETP.EQ.AND P2, PT, R8.reuse, 0x8, PT ;  /* 0x000000080800780c */ /* 0x040fe20003f42270 */
[----:B------:R-:W-:Y:S01]  /*02f0*/  UIADD3.X UR11, UPT, UPT, URZ, UR11, URZ, UP1, !UPT ;  /* 0x0000000bff0b7290 */ /* 0x000fe20008ffe4ff */
[C---:B------:R-:W-:Y:S02]  /*0300*/  ISETP.EQ.AND P3, PT, R8.reuse, 0xc, PT ;  /* 0x0000000c0800780c */ /* 0x040fe40003f62270 */
[----:B------:R-:W-:-:S02]  /*0310*/  ISETP.EQ.AND P4, PT, R8, 0x10, PT ;  /* 0x000000100800780c */ /* 0x000fc40003f82270 */
[C---:B------:R-:W-:Y:S01]  /*0320*/  ISETP.EQ.AND P5, PT, R8.reuse, 0x14, PT ;  /* 0x000000140800780c */ /* 0x040fe20003fa2270 */
[----:B------:R-:W-:Y:S02]  /*0330*/  VIADD R8, R8, 0x4 ;  /* 0x0000000408087836 */ /* 0x000fe40000000000 */
[----:B--2---:R-:W-:-:S03]  /*0340*/  IMAD.WIDE.U32 R4, R4, R17, RZ ;  /* 0x0000001104047225 */ /* 0x004fc600078e00ff */
[----:B------:R-:W-:-:S04]  /*0350*/  IADD3 R4, P6, PT, R4, R15, RZ ;  /* 0x0000000f04047210 */ /* 0x000fc80007fde0ff */
[----:B------:R-:W-:Y:S01]  /*0360*/  IADD3.X R15, PT, PT, R5, UR6, RZ, P6, !PT ;  /* 0x00000006050f7c10 */ /* 0x000fe2000b7fe4ff */
[--C-:B------:R-:W-:Y:S01]  /*0370*/  @P0 IMAD.MOV.U32 R3, RZ, RZ, R4.reuse ;  /* 0x000000ffff030224 */ /* 0x100fe200078e0004 */
[----:B------:R-:W-:Y:S01]  /*0380*/  @P3 MOV R11, R4 ;  /* 0x00000004000b3202 */ /* 0x000fe20000000f00 */
[--C-:B------:R-:W-:Y:S02]  /*0390*/  @P1 IMAD.MOV.U32 R9, RZ, RZ, R4.reuse ;  /* 0x000000ffff091224 */ /* 0x100fe400078e0004 */
[--C-:B------:R-:W-:Y:S02]  /*03a0*/  @P2 IMAD.MOV.U32 R10, RZ, RZ, R4.reuse ;  /* 0x000000ffff0a2224 */ /* 0x100fe400078e0004 */
[--C-:B------:R-:W-:Y:S02]  /*03b0*/  @P4 IMAD.MOV.U32 R12, RZ, RZ, R4.reuse ;  /* 0x000000ffff0c4224 */ /* 0x100fe400078e0004 */
[----:B------:R-:W-:Y:S01]  /*03c0*/  @P5 IMAD.MOV.U32 R13, RZ, RZ, R4 ;  /* 0x000000ffff0d5224 */ /* 0x000fe200078e0004 */
[----:B------:R-:W-:Y:S06]  /*03d0*/  BRA.U UP0, `(.L_x_3) ;  /* 0xfffffffd00a07547 */ /* 0x000fec000b83ffff */
[----:B------:R-:W-:Y:S01]  /*03e0*/  SHF.R.U32.HI R4, RZ, 0x17, R0 ;  /* 0x00000017ff047819 */ /* 0x000fe20000011600 */
[----:B------:R-:W-:Y:S03]  /*03f0*/  BSSY.RECONVERGENT B1, `(.L_x_4) ;  /* 0x0000029000017945 */ /* 0x000fe60003800200 */
[C---:B------:R-:W-:Y:S02]  /*0400*/  LOP3.LUT R5, R4.reuse, 0xe0, RZ, 0xc0, !PT ;  /* 0x000000e004057812 */ /* 0x040fe400078ec0ff */
[----:B------:R-:W-:-:S03]  /*0410*/  LOP3.LUT P6, RZ, R4, 0x1f, RZ, 0xc0, !PT ;  /* 0x0000001f04ff7812 */ /* 0x000fc600078cc0ff */
[----:B------:R-:W-:-:S05]  /*0420*/  VIADD R5, R5, 0xffffff80 ;  /* 0xffffff8005057836 */ /* 0x000fca0000000000 */
[----:B------:R-:W-:-:S04]  /*0430*/  SHF.R.U32.HI R5, RZ, 0x5, R5 ;  /* 0x00000005ff057819 */ /* 0x000fc80000011605 */
[----:B------:R-:W-:-:S04]  /*0440*/  LEA R7, -R5, RZ, 0x2 ;  /* 0x000000ff05077211 */ /* 0x000fc800078e11ff */
[C---:B------:R-:W-:Y:S02]  /*0450*/  ISETP.EQ.AND P3, PT, R7.reuse, -0x18, PT ;  /* 0xffffffe80700780c */ /* 0x040fe40003f62270 */
[C---:B------:R-:W-:Y:S02]  /*0460*/  ISETP.EQ.AND P4, PT, R7.reuse, -0x14, PT ;  /* 0xffffffec0700780c */ /* 0x040fe40003f82270 */
[C---:B------:R-:W-:Y:S02]  /*0470*/  ISETP.EQ.AND P2, PT, R7.reuse, -0x10, PT ;  /* 0xfffffff00700780c */ /* 0x040fe40003f42270 */
[C---:B------:R-:W-:Y:S02]  /*0480*/  ISETP.EQ.AND P1, PT, R7.reuse, -0xc, PT ;  /* 0xfffffff40700780c */ /* 0x040fe40003f22270 */
[C---:B------:R-:W-:Y:S02]  /*0490*/  ISETP.EQ.AND P0, PT, R7.reuse, -0x8, PT ;  /* 0xfffffff80700780c */ /* 0x040fe40003f02270 */
[----:B------:R-:W-:-:S03]  /*04a0*/  ISETP.EQ.AND P5, PT, R7, RZ, PT ;  /* 0x000000ff0700720c */ /* 0x000fc60003fa2270 */
[--C-:B------:R-:W-:Y:S01]  /*04b0*/  @P3 IMAD.MOV.U32 R5, RZ, RZ, R3.reuse ;  /* 0x000000ffff053224 */ /* 0x100fe200078e0003 */
[C---:B------:R-:W-:Y:S01]  /*04c0*/  ISETP.EQ.AND P3, PT, R7.reuse, -0x4, PT ;  /* 0xfffffffc0700780c */ /* 0x040fe20003f62270 */
[----:B------:R-:W-:Y:S02]  /*04d0*/  @P4 IMAD.MOV.U32 R6, RZ, RZ, R3 ;  /* 0x000000ffff064224 */ /* 0x000fe400078e0003 */
[--C-:B------:R-:W-:Y:S01]  /*04e0*/  @P4 IMAD.MOV.U32 R5, RZ, RZ, R9.reuse ;  /* 0x000000ffff054224 */ /* 0x100fe200078e0009 */
[----:B------:R-:W-:Y:S01]  /*04f0*/  ISETP.EQ.AND P4, PT, R7, 0x4, PT ;  /* 0x000000040700780c */ /* 0x000fe20003f82270 */
[----:B------:R-:W-:Y:S01]  /*0500*/  @P2 IMAD.MOV.U32 R6, RZ, RZ, R9 ;  /* 0x000000ffff062224 */ /* 0x000fe200078e0009 */
[----:B------:R-:W-:Y:S01]  /*0510*/  @P2 MOV R5, R10 ;  /* 0x0000000a00052202 */ /* 0x000fe20000000f00 */
[----:B------:R-:W-:Y:S02]  /*0520*/  @P1 IMAD.MOV.U32 R5, RZ, RZ, R11 ;  /* 0x000000ffff051224 */ /* 0x000fe400078e000b */
[----:B------:R-:W-:-:S02]  /*0530*/  @P0 IMAD.MOV.U32 R5, RZ, RZ, R12 ;  /* 0x000000ffff050224 */ /* 0x000fc400078e000c */
[----:B------:R-:W-:Y:S02]  /*0540*/  @P1 IMAD.MOV.U32 R6, RZ, RZ, R10 ;  /* 0x000000ffff061224 */ /* 0x000fe400078e000a */
[----:B------:R-:W-:Y:S02]  /*0550*/  @P3 IMAD.MOV.U32 R5, RZ, RZ, R13 ;  /* 0x000000ffff053224 */ /* 0x000fe400078e000d */
[----:B------:R-:W-:Y:S02]  /*0560*/  @P5 IMAD.MOV.U32 R5, RZ, RZ, R15 ;  /* 0x000000ffff055224 */ /* 0x000fe400078e000f */
[----:B------:R-:W-:Y:S01]  /*0570*/  @P0 IMAD.MOV.U32 R6, RZ, RZ, R11 ;  /* 0x000000ffff060224 */ /* 0x000fe200078e000b */
[----:B------:R-:W-:Y:S01]  /*0580*/  @P3 MOV R6, R12 ;  /* 0x0000000c00063202 */ /* 0x000fe20000000f00 */
[----:B------:R-:W-:Y:S01]  /*0590*/  @P5 IMAD.MOV.U32 R6, RZ, RZ, R13 ;  /* 0x000000ffff065224 */ /* 0x000fe200078e000d */
[----:B------:R-:W-:Y:S01]  /*05a0*/  MOV R8, R5 ;  /* 0x0000000500087202 */ /* 0x000fe20000000f00 */
[----:B------:R-:W-:Y:S01]  /*05b0*/  @P4 IMAD.MOV.U32 R6, RZ, RZ, R15 ;  /* 0x000000ffff064224 */ /* 0x000fe200078e000f */
[----:B------:R-:W-:Y:S06]  /*05c0*/  @!P6 BRA `(.L_x_5) ;  /* 0x00000000002ce947 */ /* 0x000fec0003800000 */
[----:B------:R-:W-:Y:S02]  /*05d0*/  @P2 IMAD.MOV.U32 R5, RZ, RZ, R3 ;  /* 0x000000ffff052224 */ /* 0x000fe400078e0003 */
[----:B------:R-:W-:Y:S02]  /*05e0*/  @P1 IMAD.MOV.U32 R5, RZ, RZ, R9 ;  /* 0x000000ffff051224 */ /* 0x000fe400078e0009 */
[----:B------:R-:W-:Y:S01]  /*05f0*/  @P0 IMAD.MOV.U32 R5, RZ, RZ, R10 ;  /* 0x000000ffff050224 */ /* 0x000fe200078e000a */
[----:B------:R-:W-:Y:S01]  /*0600*/  ISETP.EQ.AND P0, PT, R7, 0x8, PT ;  /* 0x000000080700780c */ /* 0x000fe20003f02270 */
[----:B------:R-:W-:Y:S01]  /*0610*/  @P3 IMAD.MOV.U32 R5, RZ, RZ, R11 ;  /* 0x000000ffff053224 */ /* 0x000fe200078e000b */
[----:B------:R-:W-:Y:S01]  /*0620*/  @P5 MOV R5, R12 ;  /* 0x0000000c00055202 */ /* 0x000fe20000000f00 */
[----:B------:R-:W-:Y:S01]  /*0630*/  @P4 IMAD.MOV.U32 R5, RZ, RZ, R13 ;  /* 0x000000ffff054224 */ /* 0x000fe200078e000d */
[----:B------:R-:W-:-:S04]  /*0640*/  LOP3.LUT R7, R4, 0x1f, RZ, 0xc0, !PT ;  /* 0x0000001f04077812 */ /* 0x000fc800078ec0ff */
[----:B------:R-:W-:-:S05]  /*0650*/  SHF.L.W.U32.HI R8, R6, R7, R8 ;  /* 0x0000000706087219 */ /* 0x000fca0000010e08 */
[----:B------:R-:W-:-:S05]  /*0660*/  @P0 IMAD.MOV.U32 R5, RZ, RZ, R15 ;  /* 0x000000ffff050224 */ /* 0x000fca00078e000f */
[----:B------:R-:W-:-:S07]  /*0670*/  SHF.L.W.U32.HI R6, R5, R7, R6 ;  /* 0x0000000705067219 */ /* 0x000fce0000010e06 */
.L_x_5:
[----:B------:R-:W-:Y:S05]  /*0680*/  BSYNC.RECONVERGENT B1 ;  /* 0x0000000000017941 */ /* 0x000fea0003800200 */
.L_x_4:
[C-C-:B------:R-:W-:Y:S01]  /*0690*/  SHF.L.W.U32.HI R15, R6.reuse, 0x2, R8.reuse ;  /* 0x00000002060f7819 */ /* 0x140fe20000010e08 */
[----:B------:R-:W-:Y:S01]  /*06a0*/  IMAD.SHL.U32 R6, R6, 0x4, RZ ;  /* 0x0000000406067824 */ /* 0x000fe200078e00ff */
[----:B------:R-:W-:Y:S01]  /*06b0*/  UMOV UR6, 0x54442d19 ;  /* 0x54442d1900067882 */ /* 0x000fe20000000000 */
[----:B------:R-:W-:Y:S01]  /*06c0*/  UMOV UR7, 0x3bf921fb ;  /* 0x3bf921fb00077882 */ /* 0x000fe20000000000 */
[----:B------:R-:W-:Y:S02]  /*06d0*/  SHF.R.S32.HI R4, RZ, 0x1f, R15 ;  /* 0x0000001fff047819 */ /* 0x000fe4000001140f */
[----:B------:R-:W-:Y:S02]  /*06e0*/  SHF.R.U32.HI R8, RZ, 0x1e, R8 ;  /* 0x0000001eff087819 */ /* 0x000fe40000011608 */
[C---:B------:R-:W-:Y:S02]  /*06f0*/  LOP3.LUT R6, R4.reuse, R6, RZ, 0x3c, !PT ;  /* 0x0000000604067212 */ /* 0x040fe400078e3cff */
[----:B------:R-:W-:-:S02]  /*0700*/  LOP3.LUT R7, R4, R15, RZ, 0x3c, !PT ;  /* 0x0000000f04077212 */ /* 0x000fc400078e3cff */
[----:B------:R-:W-:Y:S02]  /*0710*/  ISETP.GE.AND P0, PT, R0, RZ, PT ;  /* 0x000000ff0000720c */ /* 0x000fe40003f06270 */
[----:B------:R-:W0:Y:S01]  /*0720*/  I2F.F64.S64 R4, R6 ;  /* 0x0000000600047312 */ /* 0x000e220000301c00 */
[C---:B------:R-:W-:Y:S02]  /*0730*/  LOP3.LUT R0, R15.reuse, R0, RZ, 0x3c, !PT ;  /* 0x000000000f007212 */ /* 0x040fe400078e3cff */
[----:B------:R-:W-:Y:S02]  /*0740*/  LEA.HI R8, R15, R8, RZ, 0x1 ;  /* 0x000000080f087211 */ /* 0x000fe400078f08ff */
[----:B------:R-:W-:-:S03]  /*0750*/  ISETP.GE.AND P1, PT, R0, RZ, PT ;  /* 0x000000ff0000720c */ /* 0x000fc60003f26270 */
[----:B------:R-:W-:-:S05]  /*0760*/  IMAD.MOV R0, RZ, RZ, -R8 ;  /* 0x000000ffff007224 */ /* 0x000fca00078e0a08 */
[----:B------:R-:W-:Y:S01]  /*0770*/  @!P0 MOV R8, R0 ;  /* 0x0000000000088202 */ /* 0x000fe20000000f00 */
[----:B0-----:R-:W-:-:S10]  /*0780*/  DMUL R4, R4, UR6 ;  /* 0x0000000604047c28 */ /* 0x001fd40008000000 */
[----:B------:R-:W0:Y:S02]  /*0790*/  F2F.F32.F64 R4, R4 ;  /* 0x0000000400047310 */ /* 0x000e240000301000 */
[----:B0-----:R-:W-:-:S07]  /*07a0*/  FSEL R6, -R4, R4, !P1 ;  /* 0x0000000404067208 */ /* 0x001fce0004800100 */
.L_x_2:
[----:B------:R-:W-:Y:S05]  /*07b0*/  BSYNC.RECONVERGENT B0 ;  /* 0x0000000000007941 */ /* 0x000fea0003800200 */
.L_x_1:
[----:B------:R-:W-:Y:S01]  /*07c0*/  LOP3.LUT R4, R8, 0x1, RZ, 0xc0, !PT ;  /* 0x0000000108047812 */ /* 0x000fe200078ec0ff */
[----:B------:R-:W0:Y:S01]  /*07d0*/  LDCU UR5, c[0x0][0x394] ;  /* 0x00007280ff0577ac */ /* 0x000e220008000800 */
[----:B------:R-:W-:Y:S02]  /*07e0*/  IMAD.MOV.U32 R0, RZ, RZ, 0x37cbac00 ;  /* 0x37cbac00ff007424 */ /* 0x000fe400078e00ff */
[----:B------:R-:W-:Y:S01]  /*07f0*/  FMUL R5, R6, R6 ;  /* 0x0000000606057220 */ /* 0x000fe20000400000 */
[----:B------:R-:W-:Y:S01]  /*0800*/  ISETP.NE.U32.AND P0, PT, R4, 0x1, PT ;  /* 0x000000010400780c */ /* 0x000fe20003f05070 */
[----:B------:R-:W-:Y:S01]  /*0810*/  IMAD.MOV.U32 R4, RZ, RZ, 0x3d2aaabb ;  /* 0x3d2aaabbff047424 */ /* 0x000fe200078e00ff */
[----:B------:R-:W-:Y:S01]  /*0820*/  UIADD3 UR4, UPT, UPT, UR4, 0x1, URZ ;  /* 0x0000000104047890 */ /* 0x000fe2000fffe0ff */
[----:B------:R-:W-:Y:S01]  /*0830*/  FFMA R0, R5, R0, -0.0013887860113754868507 ;  /* 0xbab607ed05007423 */ /* 0x000fe20000000000 */
[----:B------:R-:W-:Y:S01]  /*0840*/  IMAD.MOV.U32 R7, RZ, RZ, 0x3effffff ;  /* 0x3effffffff077424 */ /* 0x000fe200078e00ff */
[----:B------:R-:W-:-:S02]  /*0850*/  LOP3.LUT P1, RZ, R8, 0x2, RZ, 0xc0, !PT ;  /* 0x0000000208ff7812 */ /* 0x000fc4000782c0ff */
[----:B------:R-:W-:Y:S02]  /*0860*/  FSEL R4, R4, 0.0083327032625675201416, !P0 ;  /* 0x3c0885e404047808 */ /* 0x000fe40004000000 */
[----:B------:R-:W-:Y:S02]  /*0870*/  FSEL R0, R0, -0.00019574658654164522886, !P0 ;  /* 0xb94d415300007808 */ /* 0x000fe40004000000 */
[----:B------:R-:W-:-:S03]  /*0880*/  FSEL R7, -R7, -0.16666662693023681641, !P0 ;  /* 0xbe2aaaa807077808 */ /* 0x000fc60004000100 */
[C---:B------:R-:W-:Y:S01]  /*0890*/  FFMA R4, R5.reuse, R0, R4 ;  /* 0x0000000005047223 */ /* 0x040fe20000000004 */
[----:B------:R-:W-:Y:S01]  /*08a0*/  FSEL R0, R6, 1, P0 ;  /* 0x3f80000006007808 */ /* 0x000fe20000000000 */
[----:B0-----:R-:W-:Y:S02]  /*08b0*/  UISETP.NE.AND UP0, UPT, UR4, UR5, UPT ;  /* 0x000000050400728c */ /* 0x001fe4000bf05270 */
[C---:B------:R-:W-:Y:S02]  /*08c0*/  FFMA R4, R5.reuse, R4, R7 ;  /* 0x0000000405047223 */ /* 0x040fe40000000007 */
[----:B------:R-:W-:-:S04]  /*08d0*/  FFMA R5, R5, R0, RZ ;  /* 0x0000000005057223 */ /* 0x000fc800000000ff */
[----:B------:R-:W-:-:S04]  /*08e0*/  FFMA R0, R5, R4, R0 ;  /* 0x0000000405007223 */ /* 0x000fc80000000000 */
[----:B------:R-:W-:Y:S01]  /*08f0*/  @P1 FADD R0, RZ, -R0 ;  /* 0x80000000ff001221 */ /* 0x000fe20000000000 */
[----:B------:R-:W-:Y:S06]  /*0900*/  BRA.U UP0, `(.L_x_6) ;  /* 0xfffffff900047547 */ /* 0x000fec000b83ffff */
.L_x_0:
[----:B------:R-:W0:Y:S02]  /*0910*/  LDC.64 R4, c[0x0][0x388] ;  /* 0x0000e200ff047b82 */ /* 0x000e240000000a00 */
[----:B0-----:R-:W-:-:S05]  /*0920*/  IMAD.WIDE R2, R2, 0x4, R4 ;  /* 0x0000000402027825 */ /* 0x001fca00078e0204 */
[----:B-----5:R-:W-:Y:S01]  /*0930*/  STG.E desc[UR8][R2.64], R0 ;  /* 0x0000000002007986 */ /* 0x020fe2000c101908 */
[----:B------:R-:W-:Y:S05]  /*0940*/  EXIT ;  /* 0x000000000000794d */ /* 0x000fea0003800000 */
.L_x_7:
[----:B------:R-:W-:-:S00]  /*0950*/  BRA `(.L_x_7) ;  /* 0xfffffffc00fc7947 */ /* 0x000fc0000383ffff */
[----:B------:R-:W-:-:S00]  /*0960*/  NOP ;  /* 0x0000000000007918 */ /* 0x000fc00000000000 */
        /* <DEDUP_REMOVED lines=9> */
.L_x_8:


//--------------------- .nv.global.init           --------------------------
	.section	.nv.global.init,"aw",@progbits
	.align	4
.nv.global.init:
	.type		__cudart_i2opi_f,@object
	.size		__cudart_i2opi_f,(.L_0 - __cudart_i2opi_f)
__cudart_i2opi_f:
        /*0000*/ 	.byte	0x41, 0x90, 0x43, 0x3c, 0x99, 0x95, 0x62, 0xdb, 0xc0, 0xdd, 0x34, 0xf5, 0xd1, 0x57, 0x27, 0xfc
        /*0010*/ 	.byte	0x29, 0x15, 0x44, 0x4e, 0x6e, 0x83, 0xf9, 0xa2
.L_0:


//--------------------- .nv.shared.reserved.0     --------------------------
	.section	.nv.shared.reserved.0,"aw",@nobits
	.weak		__nv_reservedSMEM_offset_0_alias
	.size		__nv_reservedSMEM_offset_0_alias, 0, 64
	.other		__nv_reservedSMEM_offset_0_alias,@"STO_CUDA_RESERVED_SHARED STV_DEFAULT"
__nv_reservedSMEM_offset_0_alias:
	.zero		0
	.zero		64


//--------------------- .nv.constant0._Z12simpleKernelPfS_iii --------------------------
	.section	.nv.constant0._Z12simpleKernelPfS_iii,"a",@progbits
	.sectionflags	@""
	.align	4
.nv.constant0._Z12simpleKernelPfS_iii:
	.zero		924


//--------------------- SYMBOLS --------------------------

	.type		.nv.reservedSmem.offset0,@object
	.size		.nv.reservedSmem.offset0,0x4
